	.headerflags	@"EF_CUDA_TEXMODE_UNIFIED EF_CUDA_64BIT_ADDRESS EF_CUDA_SM80 EF_CUDA_VIRTUAL_SM(EF_CUDA_SM80)"
	.elftype	@"ET_EXEC"


//--------------------- .nv.info                  --------------------------
	.section	.nv.info,"",@"SHT_CUDA_INFO"
	.align	4


	//----- nvinfo : EIATTR_REGCOUNT
	.align		4
        /*0000*/ 	.byte	0x04, 0x2f
        /*0002*/ 	.short	(.L_1 - .L_0)
	.align		4
.L_0:
        /*0004*/ 	.word	index@(candidate2)
        /*0008*/ 	.word	0x000000fe


	//----- nvinfo : EIATTR_MAX_STACK_SIZE
	.align		4
.L_1:
        /*000c*/ 	.byte	0x04, 0x23
        /*000e*/ 	.short	(.L_3 - .L_2)
	.align		4
.L_2:
        /*0010*/ 	.word	index@(candidate2)
        /*0014*/ 	.word	0x00000000


	//----- nvinfo : EIATTR_MIN_STACK_SIZE
	.align		4
.L_3:
        /*0018*/ 	.byte	0x04, 0x12
        /*001a*/ 	.short	(.L_5 - .L_4)
	.align		4
.L_4:
        /*001c*/ 	.word	index@(candidate2)
        /*0020*/ 	.word	0x00000000


	//----- nvinfo : EIATTR_FRAME_SIZE
	.align		4
.L_5:
        /*0024*/ 	.byte	0x04, 0x11
        /*0026*/ 	.short	(.L_7 - .L_6)
	.align		4
.L_6:
        /*0028*/ 	.word	index@(candidate2)
        /*002c*/ 	.word	0x00000000
.L_7:


//--------------------- .nv.info.candidate2       --------------------------
	.section	.nv.info.candidate2,"",@"SHT_CUDA_INFO"
	.align	4


	//----- nvinfo : EIATTR_CUDA_API_VERSION
	.align		4
        /*0000*/ 	.byte	0x04, 0x37
        /*0002*/ 	.short	(.L_9 - .L_8)
.L_8:
        /*0004*/ 	.word	0x00000075


	//----- nvinfo : EIATTR_SW2861232_WAR
	.align		4
.L_9:
        /*0008*/ 	.byte	0x01, 0x35
	.zero		2


	//----- nvinfo : EIATTR_PARAM_CBANK
	.align		4
        /*000c*/ 	.byte	0x04, 0x0a
        /*000e*/ 	.short	(.L_11 - .L_10)
	.align		4
.L_10:
        /*0010*/ 	.word	index@(.nv.constant0.candidate2)
        /*0014*/ 	.short	0x0160
        /*0016*/ 	.short	0x0018


	//----- nvinfo : EIATTR_CBANK_PARAM_SIZE
	.align		4
.L_11:
        /*0018*/ 	.byte	0x03, 0x19
        /*001a*/ 	.short	0x0018


	//----- nvinfo : EIATTR_KPARAM_INFO
	.align		4
        /*001c*/ 	.byte	0x04, 0x17
        /*001e*/ 	.short	(.L_13 - .L_12)
.L_12:
        /*0020*/ 	.word	0x00000000
        /*0024*/ 	.short	0x0002
        /*0026*/ 	.short	0x0010
        /*0028*/ 	.byte	0x00, 0xf0, 0x21, 0x00


	//----- nvinfo : EIATTR_KPARAM_INFO
	.align		4
.L_13:
        /*002c*/ 	.byte	0x04, 0x17
        /*002e*/ 	.short	(.L_15 - .L_14)
.L_14:
        /*0030*/ 	.word	0x00000000
        /*0034*/ 	.short	0x0001
        /*0036*/ 	.short	0x0008
        /*0038*/ 	.byte	0x00, 0xf0, 0x21, 0x00


	//----- nvinfo : EIATTR_KPARAM_INFO
	.align		4
.L_15:
        /*003c*/ 	.byte	0x04, 0x17
        /*003e*/ 	.short	(.L_17 - .L_16)
.L_16:
        /*0040*/ 	.word	0x00000000
        /*0044*/ 	.short	0x0000
        /*0046*/ 	.short	0x0000
        /*0048*/ 	.byte	0x00, 0xf0, 0x21, 0x00


	//----- nvinfo : EIATTR_MAXREG_COUNT
	.align		4
.L_17:
        /*004c*/ 	.byte	0x03, 0x1b
        /*004e*/ 	.short	0x00ff


	//----- nvinfo : EIATTR_EXIT_INSTR_OFFSETS
	.align		4
        /*0050*/ 	.byte	0x04, 0x1c
        /*0052*/ 	.short	(.L_19 - .L_18)


	//   ....[0]....
.L_18:
        /*0054*/ 	.word	0x00002fb0


	//----- nvinfo : EIATTR_MAX_THREADS
	.align		4
.L_19:
        /*0058*/ 	.byte	0x04, 0x05
        /*005a*/ 	.short	(.L_21 - .L_20)
.L_20:
        /*005c*/ 	.word	0x00000038
        /*0060*/ 	.word	0x00000001
        /*0064*/ 	.word	0x00000001
.L_21:


//--------------------- .nv.rel.action            --------------------------
	.section	.nv.rel.action,"",@"SHT_CUDA_RELOCINFO"
	.align	8
	.sectionentsize	8
        /*0000*/ 	.byte	0x4b, 0x00, 0x00, 0x00, 0x00, 0x00, 0x00, 0x00, 0x00, 0x02, 0x02, 0x08, 0x10, 0x0a, 0x2f, 0x22
        /* <DEDUP_REMOVED lines=13> */


//--------------------- .nv.constant0.candidate2  --------------------------
	.section	.nv.constant0.candidate2,"a",@progbits
	.align	4
.nv.constant0.candidate2:
	.zero		376


//--------------------- .text.candidate2          --------------------------
	.section	.text.candidate2,"ax",@progbits
	.sectionflags	@"SHF_BARRIERS=1"
	.sectioninfo	@"SHI_REGISTERS=254"
	.align	128
        .global         candidate2
        .type           candidate2,@function
        .size           candidate2,(.L_x_5 - candidate2)
        .other          candidate2,@"STO_CUDA_ENTRY STV_DEFAULT"
candidate2:
.text.candidate2:
[----:B------:R-:W-:-:S02]  /*0000*/  MOV R1, c[0x0][0x28] ;  /* 0x00000a0000017a02 */ /* 0x000fc40000000f00 */
[----:B------:R-:W0:Y:S01]  /*0010*/  S2R R3, SR_CTAID.X ;  /* 0x0000000000037919 */ /* 0x000e220000002500 */
[----:B------:R-:W-:Y:S01]  /*0020*/  HFMA2.MMA R2, -RZ, RZ, 0, 0 ;  /* 0x00000000ff027435 */ /* 0x000fe200000001ff */
[----:B------:R-:W-:Y:S01]  /*0030*/  MOV R14, RZ ;  /* 0x000000ff000e7202 */ /* 0x000fe20000000f00 */
[----:B------:R-:W-:Y:S01]  /*0040*/  HFMA2.MMA R37, -RZ, RZ, 0, 0 ;  /* 0x00000000ff257435 */ /* 0x000fe200000001ff */
[----:B------:R-:W1:Y:S01]  /*0050*/  S2R R15, SR_TID.X ;  /* 0x00000000000f7919 */ /* 0x000e620000002100 */
[----:B------:R-:W-:Y:S01]  /*0060*/  HFMA2.MMA R41, -RZ, RZ, 0, 0 ;  /* 0x00000000ff297435 */ /* 0x000fe200000001ff */
[----:B------:R-:W-:Y:S01]  /*0070*/  CS2R R34, SRZ ;  /* 0x0000000000227805 */ /* 0x000fe2000001ff00 */
        /* <DEDUP_REMOVED lines=17> */
[----:B0-----:R-:W-:Y:S01]  /*0190*/  IMAD.HI R0, R3, -0x6db6db6d, R2 ;  /* 0x9249249303007827 */ /* 0x001fe200078e0202 */
[----:B------:R-:W-:Y:S01]  /*01a0*/  HFMA2.MMA R81, -RZ, RZ, 0, 0 ;  /* 0x00000000ff517435 */ /* 0x000fe200000001ff */
[----:B------:R-:W-:Y:S01]  /*01b0*/  CS2R R32, SRZ ;  /* 0x0000000000207805 */ /* 0x000fe2000001ff00 */
[----:B------:R-:W-:Y:S01]  /*01c0*/  HFMA2.MMA R85, -RZ, RZ, 0, 0 ;  /* 0x00000000ff557435 */ /* 0x000fe200000001ff */
[C---:B-1----:R-:W-:Y:S01]  /*01d0*/  LOP3.LUT R2, R15.reuse, 0x7, RZ, 0xc0, !PT ;  /* 0x000000070f027812 */ /* 0x042fe200078ec0ff */
[----:B------:R-:W-:Y:S01]  /*01e0*/  IMAD.HI R4, R15, -0x6db6db6d, R14 ;  /* 0x924924930f047827 */ /* 0x000fe200078e020e */
[----:B------:R-:W-:Y:S01]  /*01f0*/  SHF.R.U32.HI R5, RZ, 0x1f, R0 ;  /* 0x0000001fff057819 */ /* 0x000fe20000011600 */
[----:B------:R-:W-:Y:S01]  /*0200*/  HFMA2.MMA R89, -RZ, RZ, 0, 0 ;  /* 0x00000000ff597435 */ /* 0x000fe200000001ff */
[----:B------:R-:W-:Y:S01]  /*0210*/  MOV R39, RZ ;  /* 0x000000ff00277202 */ /* 0x000fe20000000f00 */
[----:B------:R-:W-:Y:S01]  /*0220*/  HFMA2.MMA R93, -RZ, RZ, 0, 0 ;  /* 0x00000000ff5d7435 */ /* 0x000fe200000001ff */
[----:B------:R-:W-:Y:S01]  /*0230*/  LEA.HI.SX32 R5, R0, R5, 0x1e ;  /* 0x0000000500057211 */ /* 0x000fe200078ff2ff */
[----:B------:R-:W-:Y:S01]  /*0240*/  HFMA2.MMA R97, -RZ, RZ, 0, 0 ;  /* 0x00000000ff617435 */ /* 0x000fe200000001ff */
[----:B------:R-:W-:Y:S01]  /*0250*/  SHF.R.S32.HI R0, RZ, 0x3, R15 ;  /* 0x00000003ff007819 */ /* 0x000fe2000001140f */
[----:B------:R-:W-:Y:S01]  /*0260*/  HFMA2.MMA R101, -RZ, RZ, 0, 0 ;  /* 0x00000000ff657435 */ /* 0x000fe200000001ff */
[----:B------:R-:W-:Y:S01]  /*0270*/  MOV R43, RZ ;  /* 0x000000ff002b7202 */ /* 0x000fe20000000f00 */
[C---:B------:R-:W-:Y:S01]  /*0280*/  IMAD R7, R5.reuse, 0x310, R2 ;  /* 0x0000031005077824 */ /* 0x040fe200078e0202 */
[----:B------:R-:W-:Y:S01]  /*0290*/  HFMA2.MMA R105, -RZ, RZ, 0, 0 ;  /* 0x00000000ff697435 */ /* 0x000fe200000001ff */
[----:B------:R-:W-:Y:S01]  /*02a0*/  IMAD R40, R5, -0x7, R3 ;  /* 0xfffffff905287824 */ /* 0x000fe200078e0203 */
[----:B------:R-:W-:Y:S01]  /*02b0*/  SHF.R.U32.HI R3, RZ, 0x1f, R4 ;  /* 0x0000001fff037819 */ /* 0x000fe20000011604 */
[----:B------:R-:W-:Y:S01]  /*02c0*/  IMAD R7, R0, 0x38, R7 ;  /* 0x0000003800077824 */ /* 0x000fe200078e0207 */
[----:B------:R-:W-:Y:S01]  /*02d0*/  HFMA2.MMA R109, -RZ, RZ, 0, 0 ;  /* 0x00000000ff6d7435 */ /* 0x000fe200000001ff */
[----:B------:R-:W-:Y:S01]  /*02e0*/  MOV R47, RZ ;  /* 0x000000ff002f7202 */ /* 0x000fe20000000f00 */
[----:B------:R-:W-:Y:S01]  /*02f0*/  HFMA2.MMA R113, -RZ, RZ, 0, 0 ;  /* 0x00000000ff717435 */ /* 0x000fe200000001ff */
[----:B------:R-:W-:Y:S01]  /*0300*/  LEA.HI.SX32 R0, R4, R3, 0x1c ;  /* 0x0000000304007211 */ /* 0x000fe200078fe2ff */
[----:B------:R-:W-:Y:S01]  /*0310*/  HFMA2.MMA R117, -RZ, RZ, 0, 0 ;  /* 0x00000000ff757435 */ /* 0x000fe200000001ff */
[----:B------:R-:W-:Y:S01]  /*0320*/  LEA R40, R40, R7, 0x3 ;  /* 0x0000000728287211 */ /* 0x000fe200078e18ff */
[----:B------:R-:W-:Y:S01]  /*0330*/  HFMA2.MMA R121, -RZ, RZ, 0, 0 ;  /* 0x00000000ff797435 */ /* 0x000fe200000001ff */
[----:B------:R-:W-:Y:S01]  /*0340*/  MOV R51, RZ ;  /* 0x000000ff00337202 */ /* 0x000fe20000000f00 */
[----:B------:R-:W-:Y:S01]  /*0350*/  IMAD R36, R0, -0x1c, R15 ;  /* 0xffffffe400247824 */ /* 0x000fe200078e020f */
[----:B------:R-:W-:Y:S01]  /*0360*/  HFMA2.MMA R125, -RZ, RZ, 0, 0 ;  /* 0x00000000ff7d7435 */ /* 0x000fe200000001ff */
[----:B------:R-:W-:Y:S01]  /*0370*/  MOV R55, RZ ;  /* 0x000000ff00377202 */ /* 0x000fe20000000f00 */
        /* <DEDUP_REMOVED lines=64> */
[----:B------:R-:W-:Y:S01]  /*0780*/  ULDC.64 UR4, c[0x0][0x118] ;  /* 0x0000460000047ab9 */ /* 0x000fe20000000a00 */
[----:B------:R-:W-:-:S02]  /*0790*/  MOV R187, RZ ;  /* 0x000000ff00bb7202 */ /* 0x000fc40000000f00 */
[----:B------:R-:W-:Y:S02]  /*07a0*/  MOV R191, RZ ;  /* 0x000000ff00bf7202 */ /* 0x000fe40000000f00 */
[----:B------:R-:W-:Y:S02]  /*07b0*/  MOV R195, RZ ;  /* 0x000000ff00c37202 */ /* 0x000fe40000000f00 */
[----:B------:R-:W-:Y:S02]  /*07c0*/  MOV R199, RZ ;  /* 0x000000ff00c77202 */ /* 0x000fe40000000f00 */
[----:B------:R-:W-:Y:S02]  /*07d0*/  MOV R203, RZ ;  /* 0x000000ff00cb7202 */ /* 0x000fe40000000f00 */
[----:B------:R-:W-:Y:S02]  /*07e0*/  MOV R207, RZ ;  /* 0x000000ff00cf7202 */ /* 0x000fe40000000f00 */
        /* <DEDUP_REMOVED lines=11> */
[----:B------:R-:W-:-:S02]  /*08a0*/  SHF.R.S32.HI R36, RZ, 0x2, R36 ;  /* 0x00000002ff247819 */ /* 0x000fc40000011424 */
.L_x_3:
[----:B------:R-:W-:Y:S01]  /*08b0*/  SHF.R.U32.HI R2, RZ, 0x4, R15 ;  /* 0x00000004ff027819 */ /* 0x000fe2000001160f */
[----:B------:R-:W-:Y:S06]  /*08c0*/  BAR.SYNC 0x0 ;  /* 0x0000000000007b1d */ /* 0x000fec0000000000 */
[----:B------:R-:W-:-:S02]  /*08d0*/  LOP3.LUT R3, R15, 0xf, RZ, 0xc0, !PT ;  /* 0x0000000f0f037812 */ /* 0x000fc400078ec0ff */
[----:B------:R-:W-:Y:S02]  /*08e0*/  SHF.L.U32 R86, R2, 0x6, RZ ;  /* 0x0000000602567819 */ /* 0x000fe400000006ff */
[C---:B------:R-:W-:Y:S02]  /*08f0*/  IADD3 R2, R15.reuse, 0x38, RZ ;  /* 0x000000380f027810 */ /* 0x040fe40007ffe0ff */
[----:B------:R-:W-:Y:S02]  /*0900*/  LOP3.LUT R86, R86, 0xffffffc0, R3, 0xe2, !PT ;  /* 0xffffffc056567812 */ /* 0x000fe400078ee203 */
[C---:B------:R-:W-:Y:S02]  /*0910*/  IADD3 R3, R15.reuse, 0xa8, RZ ;  /* 0x000000a80f037810 */ /* 0x040fe40007ffe0ff */
[----:B------:R-:W-:Y:S02]  /*0920*/  IADD3 R4, R15, 0x8, RZ ;  /* 0x000000080f047810 */ /* 0x000fe40007ffe0ff */
[----:B------:R-:W-:-:S02]  /*0930*/  SHF.R.U32.HI R2, RZ, 0x4, R2 ;  /* 0x00000004ff027819 */ /* 0x000fc40000011602 */
[C---:B------:R-:W-:Y:S02]  /*0940*/  IADD3 R7, R15.reuse, 0x1f8, RZ ;  /* 0x000001f80f077810 */ /* 0x040fe40007ffe0ff */
[C---:B------:R-:W-:Y:S02]  /*0950*/  IADD3 R5, R15.reuse, 0x118, RZ ;  /* 0x000001180f057810 */ /* 0x040fe40007ffe0ff */
[C---:B------:R-:W-:Y:S02]  /*0960*/  IADD3 R9, R15.reuse, 0x2d8, RZ ;  /* 0x000002d80f097810 */ /* 0x040fe40007ffe0ff */
[----:B------:R-:W-:Y:S02]  /*0970*/  SHF.R.U32.HI R3, RZ, 0x4, R3 ;  /* 0x00000004ff037819 */ /* 0x000fe40000011603 */
[C---:B------:R-:W-:Y:S02]  /*0980*/  IADD3 R10, R15.reuse, 0x348, RZ ;  /* 0x000003480f0a7810 */ /* 0x040fe40007ffe0ff */
[----:B------:R-:W-:-:S02]  /*0990*/  IADD3 R11, R15, 0x3b8, RZ ;  /* 0x000003b80f0b7810 */ /* 0x000fc40007ffe0ff */
[----:B------:R-:W-:Y:S02]  /*09a0*/  LOP3.LUT R4, R4, 0xf, RZ, 0xc0, !PT ;  /* 0x0000000f04047812 */ /* 0x000fe400078ec0ff */
[----:B------:R-:W-:Y:S02]  /*09b0*/  SHF.L.U32 R13, R2, 0x6, RZ ;  /* 0x00000006020d7819 */ /* 0x000fe400000006ff */
[----:B------:R-:W-:Y:S02]  /*09c0*/  SHF.R.U32.HI R7, RZ, 0x4, R7 ;  /* 0x00000004ff077819 */ /* 0x000fe40000011607 */
[----:B------:R-:W-:Y:S02]  /*09d0*/  IADD3 R6, R15, 0x188, RZ ;  /* 0x000001880f067810 */ /* 0x000fe40007ffe0ff */
[----:B------:R-:W-:Y:S02]  /*09e0*/  SHF.R.U32.HI R5, RZ, 0x4, R5 ;  /* 0x00000004ff057819 */ /* 0x000fe40000011605 */
[----:B------:R-:W-:-:S02]  /*09f0*/  SHF.R.U32.HI R9, RZ, 0x4, R9 ;  /* 0x00000004ff097819 */ /* 0x000fc40000011609 */
[----:B------:R-:W-:Y:S02]  /*0a00*/  SHF.L.U32 R2, R3, 0x6, RZ ;  /* 0x0000000603027819 */ /* 0x000fe400000006ff */
[----:B------:R-:W-:Y:S02]  /*0a10*/  SHF.R.U32.HI R10, RZ, 0x4, R10 ;  /* 0x00000004ff0a7819 */ /* 0x000fe4000001160a */
[----:B------:R-:W-:Y:S02]  /*0a20*/  SHF.R.U32.HI R11, RZ, 0x4, R11 ;  /* 0x00000004ff0b7819 */ /* 0x000fe4000001160b */
[----:B------:R-:W-:Y:S02]  /*0a30*/  LOP3.LUT R3, R13, 0xffffffc0, R4, 0xe2, !PT ;  /* 0xffffffc00d037812 */ /* 0x000fe400078ee204 */
[----:B------:R-:W-:Y:S02]  /*0a40*/  SHF.L.U32 R42, R7, 0x6, RZ ;  /* 0x00000006072a7819 */ /* 0x000fe400000006ff */
[----:B------:R-:W-:-:S02]  /*0a50*/  IADD3 R8, R15, 0x268, RZ ;  /* 0x000002680f087810 */ /* 0x000fc40007ffe0ff */
[----:B------:R-:W-:Y:S02]  /*0a60*/  SHF.R.U32.HI R6, RZ, 0x4, R6 ;  /* 0x00000004ff067819 */ /* 0x000fe40000011606 */
[----:B------:R-:W-:Y:S02]  /*0a70*/  SHF.L.U32 R12, R5, 0x6, RZ ;  /* 0x00000006050c7819 */ /* 0x000fe400000006ff */
[----:B------:R-:W-:Y:S02]  /*0a80*/  SHF.L.U32 R44, R9, 0x6, RZ ;  /* 0x00000006092c7819 */ /* 0x000fe400000006ff */
[----:B------:R-:W-:Y:S02]  /*0a90*/  MOV R38, 0x4 ;  /* 0x0000000400267802 */ /* 0x000fe40000000f00 */
[----:B------:R-:W-:Y:S02]  /*0aa0*/  SHF.L.U32 R10, R10, 0x6, RZ ;  /* 0x000000060a0a7819 */ /* 0x000fe400000006ff */
[----:B------:R-:W-:-:S02]  /*0ab0*/  SHF.L.U32 R11, R11, 0x6, RZ ;  /* 0x000000060b0b7819 */ /* 0x000fc400000006ff */
[----:B------:R-:W-:Y:S02]  /*0ac0*/  LEA R3, R34, R3, 0x4 ;  /* 0x0000000322037211 */ /* 0x000fe400078e20ff */
[--C-:B------:R-:W-:Y:S02]  /*0ad0*/  LOP3.LUT R5, R2, 0xffffffc0, R4.reuse, 0xe2, !PT ;  /* 0xffffffc002057812 */ /* 0x100fe400078ee204 */
[----:B------:R-:W-:Y:S02]  /*0ae0*/  LOP3.LUT R13, R42, 0xffffffc0, R4, 0xe2, !PT ;  /* 0xffffffc02a0d7812 */ /* 0x000fe400078ee204 */
[----:B------:R-:W-:Y:S02]  /*0af0*/  SHF.R.U32.HI R8, RZ, 0x4, R8 ;  /* 0x00000004ff087819 */ /* 0x000fe40000011608 */
[----:B------:R-:W-:Y:S02]  /*0b00*/  SHF.L.U32 R6, R6, 0x6, RZ ;  /* 0x0000000606067819 */ /* 0x000fe400000006ff */
[----:B------:R-:W-:-:S02]  /*0b10*/  LOP3.LUT R7, R12, 0xffffffc0, R4, 0xe2, !PT ;  /* 0xffffffc00c077812 */ /* 0x000fc400078ee204 */
[--C-:B------:R-:W-:Y:S02]  /*0b20*/  LOP3.LUT R42, R44, 0xffffffc0, R4.reuse, 0xe2, !PT ;  /* 0xffffffc02c2a7812 */ /* 0x100fe400078ee204 */
[--C-:B------:R-:W-:Y:S02]  /*0b30*/  LOP3.LUT R44, R10, 0xffffffc0, R4.reuse, 0xe2, !PT ;  /* 0xffffffc00a2c7812 */ /* 0x100fe400078ee204 */
[--C-:B------:R-:W-:Y:S01]  /*0b40*/  LOP3.LUT R46, R11, 0xffffffc0, R4.reuse, 0xe2, !PT ;  /* 0xffffffc00b2e7812 */ /* 0x100fe200078ee204 */
[----:B------:R-:W-:Y:S01]  /*0b50*/  IMAD.WIDE R10, R3, R38, c[0x0][0x168] ;  /* 0x00005a00030a7625 */ /* 0x000fe200078e0226 */
[----:B------:R-:W-:Y:S02]  /*0b60*/  LEA R3, R34, R5, 0x4 ;  /* 0x0000000522037211 */ /* 0x000fe400078e20ff */
[----:B------:R-:W-:Y:S02]  /*0b70*/  SHF.L.U32 R8, R8, 0x6, RZ ;  /* 0x0000000608087819 */ /* 0x000fe400000006ff */
[----:B------:R-:W-:Y:S01]  /*0b80*/  LOP3.LUT R9, R6, 0xffffffc0, R4, 0xe2, !PT ;  /* 0xffffffc006097812 */ /* 0x000fe200078ee204 */
[----:B------:R0:W2:Y:S01]  /*0b90*/  LDG.E.CONSTANT R102, [R10.64] ;  /* 0x000000040a667981 */ /* 0x0000a2000c1e9900 */
[----:B------:R-:W-:-:S02]  /*0ba0*/  LEA R5, R34, R7, 0x4 ;  /* 0x0000000722057211 */ /* 0x000fc400078e20ff */
[----:B------:R-:W-:Y:S02]  /*0bb0*/  ISETP.GT.AND P0, PT, R15, 0xf, PT ;  /* 0x0000000f0f00780c */ /* 0x000fe40003f04270 */
[----:B------:R-:W-:Y:S01]  /*0bc0*/  LOP3.LUT R12, R8, 0xffffffc0, R4, 0xe2, !PT ;  /* 0xffffffc0080c7812 */ /* 0x000fe200078ee204 */
[----:B------:R-:W-:Y:S01]  /*0bd0*/  IMAD.WIDE R4, R5, R38, c[0x0][0x168] ;  /* 0x00005a0005047625 */ /* 0x000fe200078e0226 */
[C---:B------:R-:W-:Y:S02]  /*0be0*/  LEA R7, R34.reuse, R9, 0x4 ;  /* 0x0000000922077211 */ /* 0x040fe400078e20ff */
[C---:B------:R-:W-:Y:S02]  /*0bf0*/  LEA R9, R34.reuse, R13, 0x4 ;  /* 0x0000000d22097211 */ /* 0x040fe400078e20ff */
[C---:B------:R-:W-:Y:S01]  /*0c00*/  LEA R44, R34.reuse, R44, 0x4 ;  /* 0x0000002c222c7211 */ /* 0x040fe200078e20ff */
[----:B------:R-:W-:Y:S01]  /*0c10*/  IMAD.WIDE R6, R7, R38, c[0x0][0x168] ;  /* 0x00005a0007067625 */ /* 0x000fe200078e0226 */
[----:B------:R1:W3:Y:S01]  /*0c20*/  LDG.E.CONSTANT R110, [R4.64] ;  /* 0x00000004046e7981 */ /* 0x0002e2000c1e9900 */
[----:B------:R-:W-:-:S02]  /*0c30*/  LEA R46, R34, R46, 0x4 ;  /* 0x0000002e222e7211 */ /* 0x000fc400078e20ff */
[----:B------:R-:W-:Y:S01]  /*0c40*/  IMAD.WIDE R8, R9, R38, c[0x0][0x168] ;  /* 0x00005a0009087625 */ /* 0x000fe200078e0226 */
[----:B------:R4:W5:Y:S01]  /*0c50*/  LDG.E.CONSTANT R114, [R6.64] ;  /* 0x0000000406727981 */ /* 0x000962000c1e9900 */
[----:B------:R-:W-:Y:S02]  /*0c60*/  LEA R13, R34, R12, 0x4 ;  /* 0x0000000c220d7211 */ /* 0x000fe400078e20ff */
[-C--:B------:R-:W-:Y:S01]  /*0c70*/  IMAD.WIDE R2, R3, R38.reuse, c[0x0][0x168] ;  /* 0x00005a0003027625 */ /* 0x080fe200078e0226 */
[----:B------:R4:W5:Y:S03]  /*0c80*/  LDG.E.CONSTANT R118, [R8.64] ;  /* 0x0000000408767981 */ /* 0x000966000c1e9900 */
[----:B-1----:R-:W-:Y:S01]  /*0c90*/  IMAD.WIDE R4, R44, R38, c[0x0][0x168] ;  /* 0x00005a002c047625 */ /* 0x002fe200078e0226 */
[----:B0-----:R-:W-:Y:S01]  /*0ca0*/  LEA R11, R34, R42, 0x4 ;  /* 0x0000002a220b7211 */ /* 0x001fe200078e20ff */
[----:B------:R0:W5:Y:S02]  /*0cb0*/  LDG.E.CONSTANT R106, [R2.64] ;  /* 0x00000004026a7981 */ /* 0x000164000c1e9900 */
[----:B----4-:R-:W-:-:S02]  /*0cc0*/  IMAD.WIDE R6, R46, R38, c[0x0][0x168] ;  /* 0x00005a002e067625 */ /* 0x010fc400078e0226 */
[----:B------:R1:W4:Y:S01]  /*0cd0*/  LDG.E.CONSTANT R130, [R4.64] ;  /* 0x0000000404827981 */ /* 0x000322000c1e9900 */
[C---:B------:R-:W-:Y:S01]  /*0ce0*/  @!P0 LEA R9, R34.reuse, R15, 0x4 ;  /* 0x0000000f22098211 */ /* 0x040fe200078e20ff */
[C---:B------:R-:W-:Y:S02]  /*0cf0*/  IMAD R42, R34.reuse, 0xc400, R40 ;  /* 0x0000c400222a7824 */ /* 0x040fe400078e0228 */
[----:B------:R0:W4:Y:S01]  /*0d00*/  LDG.E.CONSTANT R134, [R6.64] ;  /* 0x0000000406867981 */ /* 0x000122000c1e9900 */
[----:B------:R-:W-:Y:S01]  /*0d10*/  IMAD.WIDE R12, R13, R38, c[0x0][0x168] ;  /* 0x00005a000d0c7625 */ /* 0x000fe200078e0226 */
[----:B-1----:R-:W-:-:S03]  /*0d20*/  LEA R5, R34, R86, 0x4 ;  /* 0x0000005622057211 */ /* 0x002fc600078e20ff */
[-C--:B------:R-:W-:Y:S01]  /*0d30*/  IMAD.WIDE R10, R11, R38.reuse, c[0x0][0x168] ;  /* 0x00005a000b0a7625 */ /* 0x080fe200078e0226 */
[----:B------:R1:W4:Y:S03]  /*0d40*/  LDG.E.CONSTANT R122, [R12.64] ;  /* 0x000000040c7a7981 */ /* 0x000326000c1e9900 */
[-C--:B0-----:R-:W-:Y:S01]  /*0d50*/  @!P0 IMAD.WIDE R6, R9, R38.reuse, c[0x0][0x168] ;  /* 0x00005a0009068625 */ /* 0x081fe200078e0226 */
[----:B------:R0:W4:Y:S03]  /*0d60*/  LDG.E.CONSTANT R126, [R10.64] ;  /* 0x000000040a7e7981 */ /* 0x000126000c1e9900 */
[-C--:B------:R-:W-:Y:S02]  /*0d70*/  IMAD.WIDE R2, R42, R38.reuse, c[0x0][0x160] ;  /* 0x000058002a027625 */ /* 0x080fe400078e0226 */
[----:B------:R-:W4:Y:S02]  /*0d80*/  @!P0 LDG.E.CONSTANT R6, [R6.64+0x3f00] ;  /* 0x003f000406068981 */ /* 0x000f24000c1e9900 */
[----:B------:R-:W-:-:S02]  /*0d90*/  IMAD.WIDE R4, R5, R38, c[0x0][0x168] ;  /* 0x00005a0005047625 */ /* 0x000fc400078e0226 */
[----:B------:R-:W4:Y:S04]  /*0da0*/  LDG.E.CONSTANT R8, [R2.64] ;  /* 0x0000000402087981 */ /* 0x000f28000c1e9900 */
[----:B-1----:R-:W4:Y:S04]  /*0db0*/  LDG.E.CONSTANT R12, [R2.64+0x620] ;  /* 0x00062004020c7981 */ /* 0x002f28000c1e9900 */
[----:B------:R-:W4:Y:S04]  /*0dc0*/  LDG.E.CONSTANT R42, [R2.64+0x3100] ;  /* 0x00310004022a7981 */ /* 0x000f28000c1e9900 */
[----:B------:R-:W4:Y:S04]  /*0dd0*/  LDG.E.CONSTANT R44, [R2.64+0x3720] ;  /* 0x00372004022c7981 */ /* 0x000f28000c1e9900 */
[----:B------:R-:W4:Y:S04]  /*0de0*/  LDG.E.CONSTANT R46, [R2.64+0x6200] ;  /* 0x00620004022e7981 */ /* 0x000f28000c1e9900 */
[----:B------:R-:W4:Y:S04]  /*0df0*/  LDG.E.CONSTANT R48, [R2.64+0x6820] ;  /* 0x0068200402307981 */ /* 0x000f28000c1e9900 */
[----:B------:R-:W4:Y:S04]  /*0e00*/  LDG.E.CONSTANT R50, [R2.64+0x9300] ;  /* 0x0093000402327981 */ /* 0x000f28000c1e9900 */
[----:B0-----:R-:W4:Y:S04]  /*0e10*/  LDG.E.CONSTANT R10, [R2.64+0x9920] ;  /* 0x00992004020a7981 */ /* 0x001f28000c1e9900 */
[----:B------:R-:W4:Y:S04]  /*0e20*/  LDG.E.CONSTANT R52, [R2.64+0xc400] ;  /* 0x00c4000402347981 */ /* 0x000f28000c1e9900 */
        /* <DEDUP_REMOVED lines=23> */
[----:B------:R-:W4:Y:S04]  /*0fa0*/  LDG.E.CONSTANT R100, [R4.64] ;  /* 0x0000000404647981 */ /* 0x000f28000c1e9900 */
[----:B------:R-:W4:Y:S04]  /*0fb0*/  LDG.E.CONSTANT R104, [R4.64+0x700] ;  /* 0x0007000404687981 */ /* 0x000f28000c1e9900 */
[----:B------:R-:W4:Y:S04]  /*0fc0*/  LDG.E.CONSTANT R108, [R4.64+0xe00] ;  /* 0x000e0004046c7981 */ /* 0x000f28000c1e9900 */
[----:B------:R-:W4:Y:S04]  /*0fd0*/  LDG.E.CONSTANT R112, [R4.64+0x1500] ;  /* 0x0015000404707981 */ /* 0x000f28000c1e9900 */
[----:B------:R-:W4:Y:S04]  /*0fe0*/  LDG.E.CONSTANT R116, [R4.64+0x1c00] ;  /* 0x001c000404747981 */ /* 0x000f28000c1e9900 */
[----:B------:R-:W4:Y:S04]  /*0ff0*/  LDG.E.CONSTANT R120, [R4.64+0x2300] ;  /* 0x0023000404787981 */ /* 0x000f28000c1e9900 */
[----:B------:R-:W4:Y:S04]  /*1000*/  LDG.E.CONSTANT R124, [R4.64+0x2a00] ;  /* 0x002a0004047c7981 */ /* 0x000f28000c1e9900 */
[----:B------:R-:W4:Y:S04]  /*1010*/  LDG.E.CONSTANT R128, [R4.64+0x3100] ;  /* 0x0031000404807981 */ /* 0x000f28000c1e9900 */
[----:B------:R-:W4:Y:S01]  /*1020*/  LDG.E.CONSTANT R132, [R4.64+0x3800] ;  /* 0x0038000404847981 */ /* 0x000f22000c1e9900 */
[----:B------:R-:W-:-:S04]  /*1030*/  IADD3 R34, R34, 0x1, RZ ;  /* 0x0000000122227810 */ /* 0x000fc80007ffe0ff */
[----:B------:R-:W-:Y:S01]  /*1040*/  ISETP.GE.U32.AND P1, PT, R34, 0x4, PT ;  /* 0x000000042200780c */ /* 0x000fe20003f26070 */
[----:B--2---:R-:W-:Y:S04]  /*1050*/  STS [R15.X4+0x1ce0], R102 ;  /* 0x001ce0660f007388 */ /* 0x004fe80000004800 */
[----:B---3--:R-:W-:Y:S04]  /*1060*/  STS [R15.X4+0x2060], R110 ;  /* 0x0020606e0f007388 */ /* 0x008fe80000004800 */
[----:B-----5:R-:W-:Y:S04]  /*1070*/  STS [R15.X4+0x2220], R114 ;  /* 0x002220720f007388 */ /* 0x020fe80000004800 */
[----:B------:R-:W-:Y:S04]  /*1080*/  STS [R15.X4+0x23e0], R118 ;  /* 0x0023e0760f007388 */ /* 0x000fe80000004800 */
[----:B------:R-:W-:Y:S04]  /*1090*/  STS [R15.X4+0x1ea0], R106 ;  /* 0x001ea06a0f007388 */ /* 0x000fe80000004800 */
[----:B----4-:R-:W-:Y:S04]  /*10a0*/  STS [R15.X4+0x2920], R130 ;  /* 0x002920820f007388 */ /* 0x010fe80000004800 */
[----:B------:R-:W-:Y:S04]  /*10b0*/  STS [R15.X4+0x2ae0], R134 ;  /* 0x002ae0860f007388 */ /* 0x000fe80000004800 */
[----:B------:R-:W-:Y:S04]  /*10c0*/  STS [R15.X4+0x25a0], R122 ;  /* 0x0025a07a0f007388 */ /* 0x000fe80000004800 */
[----:B------:R-:W-:Y:S04]  /*10d0*/  STS [R15.X4+0x2760], R126 ;  /* 0x0027607e0f007388 */ /* 0x000fe80000004800 */
[----:B------:R-:W-:Y:S04]  /*10e0*/  @!P0 STS [R15.X4+0x2bc0], R6 ;  /* 0x002bc0060f008388 */ /* 0x000fe80000004800 */
[----:B------:R-:W-:Y:S04]  /*10f0*/  STS [R15.X4], R8 ;  /* 0x000000080f007388 */ /* 0x000fe80000004800 */
[----:B------:R-:W-:Y:S04]  /*1100*/  STS [R15.X4+0xe0], R12 ;  /* 0x0000e00c0f007388 */ /* 0x000fe80000004800 */
[----:B------:R0:W-:Y:S04]  /*1110*/  STS [R15.X4+0x1c0], R42 ;  /* 0x0001c02a0f007388 */ /* 0x0001e80000004800 */
[----:B------:R-:W-:Y:S04]  /*1120*/  STS [R15.X4+0x2a0], R44 ;  /* 0x0002a02c0f007388 */ /* 0x000fe80000004800 */
[----:B------:R1:W-:Y:S04]  /*1130*/  STS [R15.X4+0x380], R46 ;  /* 0x0003802e0f007388 */ /* 0x0003e80000004800 */
[----:B------:R2:W-:Y:S04]  /*1140*/  STS [R15.X4+0x460], R48 ;  /* 0x000460300f007388 */ /* 0x0005e80000004800 */
[----:B------:R-:W-:Y:S04]  /*1150*/  STS [R15.X4+0x540], R50 ;  /* 0x000540320f007388 */ /* 0x000fe80000004800 */
        /* <DEDUP_REMOVED lines=33> */
[----:B------:R-:W-:Y:S01]  /*1370*/  STS [R15.X4+0x2a00], R132 ;  /* 0x002a00840f007388 */ /* 0x000fe20000004800 */
[----:B0-----:R-:W-:-:S04]  /*1380*/  SHF.L.U32 R42, R15, 0x1, RZ ;  /* 0x000000010f2a7819 */ /* 0x001fc800000006ff */
[----:B------:R-:W-:Y:S02]  /*1390*/  LOP3.LUT R42, R42, 0x6, RZ, 0xc0, !PT ;  /* 0x000000062a2a7812 */ /* 0x000fe400078ec0ff */
[----:B-1----:R-:W-:Y:S02]  /*13a0*/  LEA R46, R0, 0x1c00, 0x8 ;  /* 0x00001c00002e7811 */ /* 0x002fe400078e40ff */
[----:B--2---:R-:W-:Y:S02]  /*13b0*/  LEA R48, R36, R42, 0x4 ;  /* 0x0000002a24307211 */ /* 0x004fe400078e20ff */
[----:B------:R-:W-:Y:S02]  /*13c0*/  MOV R44, 0x800 ;  /* 0x00000800002c7802 */ /* 0x000fe40000000f00 */
[----:B------:R-:W-:Y:S02]  /*13d0*/  IADD3 R46, R46, 0x800, RZ ;  /* 0x000008002e2e7810 */ /* 0x000fe40007ffe0ff */
[----:B------:R-:W-:Y:S01]  /*13e0*/  LEA R48, R48, 0x1e4, 0x2 ;  /* 0x000001e430307811 */ /* 0x000fe200078e10ff */
[----:B------:R-:W-:Y:S06]  /*13f0*/  BAR.SYNC 0x0 ;  /* 0x0000000000007b1d */ /* 0x000fec0000000000 */
.L_x_1:
[----:B------:R-:W-:Y:S01]  /*1400*/  LDS R64, [R48+-0x1e4] ;  /* 0xfffe1c0030407984 */ /* 0x000fe20000000800 */
[----:B------:R-:W-:-:S03]  /*1410*/  IADD3 R44, R44, 0x8, RZ ;  /* 0x000000082c2c7810 */ /* 0x000fc60007ffe0ff */
[----:B------:R-:W0:Y:S01]  /*1420*/  LDS.64 R4, [R46+-0x800] ;  /* 0xfff800002e047984 */ /* 0x000e220000000a00 */
[----:B------:R-:W-:-:S03]  /*1430*/  ISETP.NE.AND P0, PT, R44, 0x840, PT ;  /* 0x000008402c00780c */ /* 0x000fc60003f05270 */
[----:B------:R-:W1:Y:S04]  /*1440*/  LDS R62, [R48+-0x1e0] ;  /* 0xfffe2000303e7984 */ /* 0x000e680000000800 */
[----:B------:R-:W2:Y:S04]  /*1450*/  LDS R60, [R48+-0x1c4] ;  /* 0xfffe3c00303c7984 */ /* 0x000ea80000000800 */
[----:B------:R-:W3:Y:S04]  /*1460*/  LDS R58, [R48+-0x1c0] ;  /* 0xfffe4000303a7984 */ /* 0x000ee80000000800 */
[----:B------:R-:W4:Y:S04]  /*1470*/  LDS.64 R6, [R46+-0x600] ;  /* 0xfffa00002e067984 */ /* 0x000f280000000a00 */
[----:B------:R-:W5:Y:S04]  /*1480*/  LDS R56, [R48+-0x24] ;  /* 0xffffdc0030387984 */ /* 0x000f680000000800 */
[----:B------:R-:W5:Y:S04]  /*1490*/  LDS R54, [R48+-0x20] ;  /* 0xffffe00030367984 */ /* 0x000f680000000800 */
[----:B------:R-:W5:Y:S04]  /*14a0*/  LDS R52, [R48+-0x4] ;  /* 0xfffffc0030347984 */ /* 0x000f680000000800 */
[----:B------:R0:W5:Y:S04]  /*14b0*/  LDS R50, [R48] ;  /* 0x0000000030327984 */ /* 0x0001680000000800 */
[----:B------:R-:W5:Y:S01]  /*14c0*/  LDS.64 R8, [R46+-0x400] ;  /* 0xfffc00002e087984 */ /* 0x000f620000000a00 */
[----:B0-----:R-:W-:-:S03]  /*14d0*/  FFMA R32, R4, R64, R32 ;  /* 0x0000004004207223 */ /* 0x001fc60000000020 */
[----:B------:R-:W0:Y:S01]  /*14e0*/  LDS.64 R10, [R46+-0x200] ;  /* 0xfffe00002e0a7984 */ /* 0x000e220000000a00 */
[----:B------:R-:W-:Y:S01]  /*14f0*/  IADD3 R48, R48, 0x380, RZ ;  /* 0x0000038030307810 */ /* 0x000fe20007ffe0ff */
[C---:B-1----:R-:W-:Y:S02]  /*1500*/  FFMA R16, R4.reuse, R62, R16 ;  /* 0x0000003e04107223 */ /* 0x042fe40000000010 */
[----:B------:R-:W1:Y:S01]  /*1510*/  LDS.64 R12, [R46] ;  /* 0x000000002e0c7984 */ /* 0x000e620000000a00 */
[----:B--2---:R-:W-:-:S03]  /*1520*/  FFMA R207, R4, R60, R207 ;  /* 0x0000003c04cf7223 */ /* 0x004fc600000000cf */
[----:B------:R-:W2:Y:S01]  /*1530*/  LDS.64 R2, [R46+0x200] ;  /* 0x000200002e027984 */ /* 0x000ea20000000a00 */
[----:B---3--:R-:W-:Y:S02]  /*1540*/  FFMA R191, R4, R58, R191 ;  /* 0x0000003a04bf7223 */ /* 0x008fe400000000bf */
[----:B----4-:R-:W-:Y:S02]  /*1550*/  FFMA R30, R64, R6, R30 ;  /* 0x00000006401e7223 */ /* 0x010fe4000000001e */
[C---:B------:R-:W-:Y:S02]  /*1560*/  FFMA R14, R6.reuse, R62, R14 ;  /* 0x0000003e060e7223 */ /* 0x040fe4000000000e */
[C---:B------:R-:W-:Y:S02]  /*1570*/  FFMA R205, R6.reuse, R60, R205 ;  /* 0x0000003c06cd7223 */ /* 0x040fe400000000cd */
[----:B------:R-:W-:Y:S02]  /*1580*/  FFMA R189, R6, R58, R189 ;  /* 0x0000003a06bd7223 */ /* 0x000fe400000000bd */
[----:B-----5:R-:W-:-:S02]  /*1590*/  FFMA R32, R56, R5, R32 ;  /* 0x0000000538207223 */ /* 0x020fc40000000020 */
[-C--:B------:R-:W-:Y:S02]  /*15a0*/  FFMA R16, R54, R5.reuse, R16 ;  /* 0x0000000536107223 */ /* 0x080fe40000000010 */
[----:B------:R-:W-:Y:S02]  /*15b0*/  FFMA R207, R52, R5, R207 ;  /* 0x0000000534cf7223 */ /* 0x000fe400000000cf */
[----:B------:R-:W-:Y:S02]  /*15c0*/  FFMA R30, R56, R7, R30 ;  /* 0x00000007381e7223 */ /* 0x000fe4000000001e */
[----:B------:R-:W-:Y:S02]  /*15d0*/  FFMA R191, R50, R5, R191 ;  /* 0x0000000532bf7223 */ /* 0x000fe400000000bf */
[-C--:B------:R-:W-:Y:S01]  /*15e0*/  FFMA R14, R54, R7.reuse, R14 ;  /* 0x00000007360e7223 */ /* 0x080fe2000000000e */
[----:B------:R-:W3:Y:S01]  /*15f0*/  LDS.64 R4, [R46+0x400] ;  /* 0x000400002e047984 */ /* 0x000ee20000000a00 */
[----:B------:R-:W-:-:S02]  /*1600*/  FFMA R205, R52, R7, R205 ;  /* 0x0000000734cd7223 */ /* 0x000fc400000000cd */
[----:B------:R-:W-:Y:S02]  /*1610*/  FFMA R189, R50, R7, R189 ;  /* 0x0000000732bd7223 */ /* 0x000fe400000000bd */
[----:B------:R-:W4:Y:S01]  /*1620*/  LDS.64 R6, [R46+0x600] ;  /* 0x000600002e067984 */ /* 0x000f220000000a00 */
[----:B------:R-:W-:Y:S02]  /*1630*/  FFMA R28, R64, R8, R28 ;  /* 0x00000008401c7223 */ /* 0x000fe4000000001c */
[C---:B------:R-:W-:Y:S02]  /*1640*/  FFMA R251, R8.reuse, R62, R251 ;  /* 0x0000003e08fb7223 */ /* 0x040fe400000000fb */
[C---:B------:R-:W-:Y:S02]  /*1650*/  FFMA R203, R8.reuse, R60, R203 ;  /* 0x0000003c08cb7223 */ /* 0x040fe400000000cb */
[----:B------:R-:W-:Y:S02]  /*1660*/  FFMA R187, R8, R58, R187 ;  /* 0x0000003a08bb7223 */ /* 0x000fe400000000bb */
[----:B0-----:R-:W-:-:S02]  /*1670*/  FFMA R26, R64, R10, R26 ;  /* 0x0000000a401a7223 */ /* 0x001fc4000000001a */
[C---:B------:R-:W-:Y:S02]  /*1680*/  FFMA R249, R10.reuse, R62, R249 ;  /* 0x0000003e0af97223 */ /* 0x040fe400000000f9 */
[C---:B------:R-:W-:Y:S02]  /*1690*/  FFMA R201, R10.reuse, R60, R201 ;  /* 0x0000003c0ac97223 */ /* 0x040fe400000000c9 */
[----:B------:R-:W-:Y:S02]  /*16a0*/  FFMA R185, R10, R58, R185 ;  /* 0x0000003a0ab97223 */ /* 0x000fe400000000b9 */
[----:B-1----:R-:W-:Y:S02]  /*16b0*/  FFMA R24, R64, R12, R24 ;  /* 0x0000000c40187223 */ /* 0x002fe40000000018 */
[C---:B------:R-:W-:Y:S02]  /*16c0*/  FFMA R247, R12.reuse, R62, R247 ;  /* 0x0000003e0cf77223 */ /* 0x040fe400000000f7 */
[----:B------:R-:W-:-:S02]  /*16d0*/  FFMA R199, R12, R60, R199 ;  /* 0x0000003c0cc77223 */ /* 0x000fc400000000c7 */
[----:B------:R-:W-:Y:S02]  /*16e0*/  FFMA R183, R12, R58, R183 ;  /* 0x0000003a0cb77223 */ /* 0x000fe400000000b7 */
[----:B--2---:R-:W-:Y:S02]  /*16f0*/  FFMA R22, R64, R2, R22 ;  /* 0x0000000240167223 */ /* 0x004fe40000000016 */
[C---:B------:R-:W-:Y:S02]  /*1700*/  FFMA R245, R2.reuse, R62, R245 ;  /* 0x0000003e02f57223 */ /* 0x040fe400000000f5 */
[C---:B------:R-:W-:Y:S02]  /*1710*/  FFMA R197, R2.reuse, R60, R197 ;  /* 0x0000003c02c57223 */ /* 0x040fe400000000c5 */
[----:B------:R-:W-:Y:S02]  /*1720*/  FFMA R181, R2, R58, R181 ;  /* 0x0000003a02b57223 */ /* 0x000fe400000000b5 */
[----:B------:R-:W-:-:S02]  /*1730*/  FFMA R28, R56, R9, R28 ;  /* 0x00000009381c7223 */ /* 0x000fc4000000001c */
[----:B---3--:R-:W-:Y:S02]  /*1740*/  FFMA R20, R64, R4, R20 ;  /* 0x0000000440147223 */ /* 0x008fe40000000014 */
[C---:B------:R-:W-:Y:S02]  /*1750*/  FFMA R243, R4.reuse, R62, R243 ;  /* 0x0000003e04f37223 */ /* 0x040fe400000000f3 */
[C---:B------:R-:W-:Y:S02]  /*1760*/  FFMA R195, R4.reuse, R60, R195 ;  /* 0x0000003c04c37223 */ /* 0x040fe400000000c3 */
[----:B------:R-:W-:Y:S02]  /*1770*/  FFMA R179, R4, R58, R179 ;  /* 0x0000003a04b37223 */ /* 0x000fe400000000b3 */
[----:B----4-:R-:W-:Y:S02]  /*1780*/  FFMA R18, R64, R6, R18 ;  /* 0x0000000640127223 */ /* 0x010fe40000000012 */
[----:B------:R-:W-:-:S02]  /*1790*/  FFMA R241, R6, R62, R241 ;  /* 0x0000003e06f17223 */ /* 0x000fc400000000f1 */
[C---:B------:R-:W-:Y:S02]  /*17a0*/  FFMA R193, R6.reuse, R60, R193 ;  /* 0x0000003c06c17223 */ /* 0x040fe400000000c1 */
[----:B------:R-:W-:Y:S02]  /*17b0*/  FFMA R177, R6, R58, R177 ;  /* 0x0000003a06b17223 */ /* 0x000fe400000000b1 */
[-C--:B------:R-:W-:Y:S02]  /*17c0*/  FFMA R251, R54, R9.reuse, R251 ;  /* 0x0000000936fb7223 */ /* 0x080fe400000000fb */
[-C--:B------:R-:W-:Y:S02]  /*17d0*/  FFMA R203, R52, R9.reuse, R203 ;  /* 0x0000000934cb7223 */ /* 0x080fe400000000cb */
[----:B------:R-:W-:Y:S02]  /*17e0*/  FFMA R187, R50, R9, R187 ;  /* 0x0000000932bb7223 */ /* 0x000fe400000000bb */
[-C--:B------:R-:W-:Y:S01]  /*17f0*/  FFMA R26, R56, R11.reuse, R26 ;  /* 0x0000000b381a7223 */ /* 0x080fe2000000001a */
[----:B------:R-:W0:Y:S01]  /*1800*/  LDS.64 R8, [R46+-0x7c0] ;  /* 0xfff840002e087984 */ /* 0x000e220000000a00 */
[----:B------:R-:W-:-:S02]  /*1810*/  FFMA R249, R54, R11, R249 ;  /* 0x0000000b36f97223 */ /* 0x000fc400000000f9 */
[-C--:B------:R-:W-:Y:S02]  /*1820*/  FFMA R201, R52, R11.reuse, R201 ;  /* 0x0000000b34c97223 */ /* 0x080fe400000000c9 */
[----:B------:R-:W-:Y:S02]  /*1830*/  FFMA R185, R50, R11, R185 ;  /* 0x0000000b32b97223 */ /* 0x000fe400000000b9 */
[-C--:B------:R-:W-:Y:S01]  /*1840*/  FFMA R24, R56, R13.reuse, R24 ;  /* 0x0000000d38187223 */ /* 0x080fe20000000018 */
[----:B------:R-:W1:Y:S01]  /*1850*/  LDS.64 R10, [R46+-0x5c0] ;  /* 0xfffa40002e0a7984 */ /* 0x000e620000000a00 */
[-C--:B------:R-:W-:Y:S02]  /*1860*/  FFMA R247, R54, R13.reuse, R247 ;  /* 0x0000000d36f77223 */ /* 0x080fe400000000f7 */
[-C--:B------:R-:W-:Y:S02]  /*1870*/  FFMA R199, R52, R13.reuse, R199 ;  /* 0x0000000d34c77223 */ /* 0x080fe400000000c7 */
[----:B------:R-:W-:-:S02]  /*1880*/  FFMA R183, R50, R13, R183 ;  /* 0x0000000d32b77223 */ /* 0x000fc400000000b7 */
[-C--:B------:R-:W-:Y:S01]  /*1890*/  FFMA R22, R56, R3.reuse, R22 ;  /* 0x0000000338167223 */ /* 0x080fe20000000016 */
[----:B------:R-:W2:Y:S01]  /*18a0*/  LDS.64 R12, [R46+-0x3c0] ;  /* 0xfffc40002e0c7984 */ /* 0x000ea20000000a00 */
[-C--:B------:R-:W-:Y:S02]  /*18b0*/  FFMA R245, R54, R3.reuse, R245 ;  /* 0x0000000336f57223 */ /* 0x080fe400000000f5 */
[-C--:B------:R-:W-:Y:S02]  /*18c0*/  FFMA R197, R52, R3.reuse, R197 ;  /* 0x0000000334c57223 */ /* 0x080fe400000000c5 */
[----:B------:R-:W-:Y:S02]  /*18d0*/  FFMA R181, R50, R3, R181 ;  /* 0x0000000332b57223 */ /* 0x000fe400000000b5 */
[-C--:B------:R-:W-:Y:S01]  /*18e0*/  FFMA R20, R56, R5.reuse, R20 ;  /* 0x0000000538147223 */ /* 0x080fe20000000014 */
[----:B------:R-:W3:Y:S01]  /*18f0*/  LDS.64 R2, [R46+-0x1c0] ;  /* 0xfffe40002e027984 */ /* 0x000ee20000000a00 */
[----:B------:R-:W-:-:S02]  /*1900*/  FFMA R243, R54, R5, R243 ;  /* 0x0000000536f37223 */ /* 0x000fc400000000f3 */
[-C--:B------:R-:W-:Y:S02]  /*1910*/  FFMA R195, R52, R5.reuse, R195 ;  /* 0x0000000534c37223 */ /* 0x080fe400000000c3 */
[----:B------:R-:W-:Y:S02]  /*1920*/  FFMA R179, R50, R5, R179 ;  /* 0x0000000532b37223 */ /* 0x000fe400000000b3 */
[-C--:B------:R-:W-:Y:S01]  /*1930*/  FFMA R18, R56, R7.reuse, R18 ;  /* 0x0000000738127223 */ /* 0x080fe20000000012 */
[----:B------:R-:W4:Y:S01]  /*1940*/  LDS.64 R4, [R46+0x40] ;  /* 0x000040002e047984 */ /* 0x000f220000000a00 */
[-C--:B------:R-:W-:Y:S02]  /*1950*/  FFMA R241, R54, R7.reuse, R241 ;  /* 0x0000000736f17223 */ /* 0x080fe400000000f1 */
[-C--:B------:R-:W-:Y:S02]  /*1960*/  FFMA R193, R52, R7.reuse, R193 ;  /* 0x0000000734c17223 */ /* 0x080fe400000000c1 */
[----:B------:R-:W-:-:S02]  /*1970*/  FFMA R177, R50, R7, R177 ;  /* 0x0000000732b17223 */ /* 0x000fc400000000b1 */
[----:B------:R-:W5:Y:S01]  /*1980*/  LDS.64 R6, [R46+0x240] ;  /* 0x000240002e067984 */ /* 0x000f620000000a00 */
[-C--:B0-----:R-:W-:Y:S02]  /*1990*/  FFMA R239, R64, R8.reuse, R239 ;  /* 0x0000000840ef7223 */ /* 0x081fe400000000ef */
[----:B------:R-:W-:Y:S02]  /*19a0*/  FFMA R223, R62, R8, R223 ;  /* 0x000000083edf7223 */ /* 0x000fe400000000df */
[C---:B------:R-:W-:Y:S02]  /*19b0*/  FFMA R175, R8.reuse, R60, R175 ;  /* 0x0000003c08af7223 */ /* 0x040fe400000000af */
[----:B------:R-:W-:Y:S02]  /*19c0*/  FFMA R159, R8, R58, R159 ;  /* 0x0000003a089f7223 */ /* 0x000fe4000000009f */
[-C--:B-1----:R-:W-:Y:S02]  /*19d0*/  FFMA R237, R64, R10.reuse, R237 ;  /* 0x0000000a40ed7223 */ /* 0x082fe400000000ed */
[----:B------:R-:W-:-:S02]  /*19e0*/  FFMA R221, R62, R10, R221 ;  /* 0x0000000a3edd7223 */ /* 0x000fc400000000dd */
[C---:B------:R-:W-:Y:S02]  /*19f0*/  FFMA R173, R10.reuse, R60, R173 ;  /* 0x0000003c0aad7223 */ /* 0x040fe400000000ad */
[----:B------:R-:W-:Y:S02]  /*1a00*/  FFMA R157, R10, R58, R157 ;  /* 0x0000003a0a9d7223 */ /* 0x000fe4000000009d */
[-C--:B--2---:R-:W-:Y:S02]  /*1a10*/  FFMA R235, R64, R12.reuse, R235 ;  /* 0x0000000c40eb7223 */ /* 0x084fe400000000eb */
[----:B------:R-:W-:Y:S02]  /*1a20*/  FFMA R219, R62, R12, R219 ;  /* 0x0000000c3edb7223 */ /* 0x000fe400000000db */
[C---:B------:R-:W-:Y:S02]  /*1a30*/  FFMA R171, R12.reuse, R60, R171 ;  /* 0x0000003c0cab7223 */ /* 0x040fe400000000ab */
[----:B------:R-:W-:-:S02]  /*1a40*/  FFMA R155, R12, R58, R155 ;  /* 0x0000003a0c9b7223 */ /* 0x000fc4000000009b */
[-C--:B---3--:R-:W-:Y:S02]  /*1a50*/  FFMA R233, R64, R2.reuse, R233 ;  /* 0x0000000240e97223 */ /* 0x088fe400000000e9 */
[----:B------:R-:W-:Y:S02]  /*1a60*/  FFMA R217, R62, R2, R217 ;  /* 0x000000023ed97223 */ /* 0x000fe400000000d9 */
[C---:B------:R-:W-:Y:S02]  /*1a70*/  FFMA R169, R2.reuse, R60, R169 ;  /* 0x0000003c02a97223 */ /* 0x040fe400000000a9 */
[----:B------:R-:W-:Y:S02]  /*1a80*/  FFMA R153, R2, R58, R153 ;  /* 0x0000003a02997223 */ /* 0x000fe40000000099 */
[-C--:B----4-:R-:W-:Y:S02]  /*1a90*/  FFMA R231, R64, R4.reuse, R231 ;  /* 0x0000000440e77223 */ /* 0x090fe400000000e7 */
[----:B------:R-:W-:-:S02]  /*1aa0*/  FFMA R215, R62, R4, R215 ;  /* 0x000000043ed77223 */ /* 0x000fc400000000d7 */
[C---:B------:R-:W-:Y:S02]  /*1ab0*/  FFMA R167, R4.reuse, R60, R167 ;  /* 0x0000003c04a77223 */ /* 0x040fe400000000a7 */
[----:B------:R-:W-:Y:S02]  /*1ac0*/  FFMA R151, R4, R58, R151 ;  /* 0x0000003a04977223 */ /* 0x000fe40000000097 */
[-C--:B-----5:R-:W-:Y:S02]  /*1ad0*/  FFMA R229, R64, R6.reuse, R229 ;  /* 0x0000000640e57223 */ /* 0x0a0fe400000000e5 */
[----:B------:R-:W-:Y:S02]  /*1ae0*/  FFMA R213, R62, R6, R213 ;  /* 0x000000063ed57223 */ /* 0x000fe400000000d5 */
[C---:B------:R-:W-:Y:S02]  /*1af0*/  FFMA R165, R6.reuse, R60, R165 ;  /* 0x0000003c06a57223 */ /* 0x040fe400000000a5 */
[----:B------:R-:W-:-:S02]  /*1b00*/  FFMA R149, R6, R58, R149 ;  /* 0x0000003a06957223 */ /* 0x000fc40000000095 */
[-C--:B------:R-:W-:Y:S02]  /*1b10*/  FFMA R239, R56, R9.reuse, R239 ;  /* 0x0000000938ef7223 */ /* 0x080fe400000000ef */
[-C--:B------:R-:W-:Y:S02]  /*1b20*/  FFMA R223, R54, R9.reuse, R223 ;  /* 0x0000000936df7223 */ /* 0x080fe400000000df */
[-C--:B------:R-:W-:Y:S02]  /*1b30*/  FFMA R175, R52, R9.reuse, R175 ;  /* 0x0000000934af7223 */ /* 0x080fe400000000af */
[----:B------:R-:W-:Y:S02]  /*1b40*/  FFMA R159, R50, R9, R159 ;  /* 0x00000009329f7223 */ /* 0x000fe4000000009f */
[-C--:B------:R-:W-:Y:S01]  /*1b50*/  FFMA R237, R56, R11.reuse, R237 ;  /* 0x0000000b38ed7223 */ /* 0x080fe200000000ed */
[----:B------:R-:W0:Y:S01]  /*1b60*/  LDS.64 R8, [R46+0x440] ;  /* 0x000440002e087984 */ /* 0x000e220000000a00 */
[----:B------:R-:W-:-:S02]  /*1b70*/  FFMA R221, R54, R11, R221 ;  /* 0x0000000b36dd7223 */ /* 0x000fc400000000dd */
[-C--:B------:R-:W-:Y:S02]  /*1b80*/  FFMA R173, R52, R11.reuse, R173 ;  /* 0x0000000b34ad7223 */ /* 0x080fe400000000ad */
[----:B------:R-:W-:Y:S02]  /*1b90*/  FFMA R157, R50, R11, R157 ;  /* 0x0000000b329d7223 */ /* 0x000fe4000000009d */
[-C--:B------:R-:W-:Y:S01]  /*1ba0*/  FFMA R235, R56, R13.reuse, R235 ;  /* 0x0000000d38eb7223 */ /* 0x080fe200000000eb */
[----:B------:R-:W1:Y:S01]  /*1bb0*/  LDS.64 R10, [R46+0x640] ;  /* 0x000640002e0a7984 */ /* 0x000e620000000a00 */
        /* <DEDUP_REMOVED lines=14> */
[----:B------:R-:W4:Y:S01]  /*1ca0*/  LDS.64 R4, [R46+-0x380] ;  /* 0xfffc80002e047984 */ /* 0x000f220000000a00 */
[-C--:B------:R-:W-:Y:S02]  /*1cb0*/  FFMA R213, R54, R7.reuse, R213 ;  /* 0x0000000736d57223 */ /* 0x080fe400000000d5 */
[-C--:B------:R-:W-:Y:S02]  /*1cc0*/  FFMA R165, R52, R7.reuse, R165 ;  /* 0x0000000734a57223 */ /* 0x080fe400000000a5 */
[----:B------:R-:W-:-:S02]  /*1cd0*/  FFMA R149, R50, R7, R149 ;  /* 0x0000000732957223 */ /* 0x000fc40000000095 */
[----:B------:R-:W5:Y:S01]  /*1ce0*/  LDS.64 R6, [R46+-0x180] ;  /* 0xfffe80002e067984 */ /* 0x000f620000000a00 */
        /* <DEDUP_REMOVED lines=9> */
[-C--:B------:R-:W-:Y:S02]  /*1d80*/  FFMA R127, R62, R12.reuse, R127 ;  /* 0x0000000c3e7f7223 */ /* 0x080fe4000000007f */
[-C--:B------:R-:W-:Y:S02]  /*1d90*/  FFMA R79, R60, R12.reuse, R79 ;  /* 0x0000000c3c4f7223 */ /* 0x080fe4000000004f */
[----:B------:R-:W-:-:S02]  /*1da0*/  FFMA R63, R58, R12, R63 ;  /* 0x0000000c3a3f7223 */ /* 0x000fc4000000003f */
[-C--:B---3--:R-:W-:Y:S02]  /*1db0*/  FFMA R141, R64, R2.reuse, R141 ;  /* 0x00000002408d7223 */ /* 0x088fe4000000008d */
[-C--:B------:R-:W-:Y:S02]  /*1dc0*/  FFMA R125, R62, R2.reuse, R125 ;  /* 0x000000023e7d7223 */ /* 0x080fe4000000007d */
[-C--:B------:R-:W-:Y:S02]  /*1dd0*/  FFMA R77, R60, R2.reuse, R77 ;  /* 0x000000023c4d7223 */ /* 0x080fe4000000004d */
[----:B------:R-:W-:Y:S02]  /*1de0*/  FFMA R61, R58, R2, R61 ;  /* 0x000000023a3d7223 */ /* 0x000fe4000000003d */
[-C--:B----4-:R-:W-:Y:S02]  /*1df0*/  FFMA R139, R64, R4.reuse, R139 ;  /* 0x00000004408b7223 */ /* 0x090fe4000000008b */
[----:B------:R-:W-:-:S02]  /*1e00*/  FFMA R123, R62, R4, R123 ;  /* 0x000000043e7b7223 */ /* 0x000fc4000000007b */
[-C--:B------:R-:W-:Y:S02]  /*1e10*/  FFMA R75, R60, R4.reuse, R75 ;  /* 0x000000043c4b7223 */ /* 0x080fe4000000004b */
[----:B------:R-:W-:Y:S02]  /*1e20*/  FFMA R59, R58, R4, R59 ;  /* 0x000000043a3b7223 */ /* 0x000fe4000000003b */
[-C--:B-----5:R-:W-:Y:S02]  /*1e30*/  FFMA R137, R64, R6.reuse, R137 ;  /* 0x0000000640897223 */ /* 0x0a0fe40000000089 */
[-C--:B------:R-:W-:Y:S02]  /*1e40*/  FFMA R121, R62, R6.reuse, R121 ;  /* 0x000000063e797223 */ /* 0x080fe40000000079 */
[-C--:B------:R-:W-:Y:S02]  /*1e50*/  FFMA R73, R60, R6.reuse, R73 ;  /* 0x000000063c497223 */ /* 0x080fe40000000049 */
        /* <DEDUP_REMOVED lines=16> */
[----:B------:R-:W2:Y:S01]  /*1f60*/  LDS.64 R12, [R46+0x480] ;  /* 0x000480002e0c7984 */ /* 0x000ea20000000a00 */
[-C--:B------:R-:W-:Y:S02]  /*1f70*/  FFMA R125, R54, R3.reuse, R125 ;  /* 0x00000003367d7223 */ /* 0x080fe4000000007d */
[-C--:B------:R-:W-:Y:S02]  /*1f80*/  FFMA R77, R52, R3.reuse, R77 ;  /* 0x00000003344d7223 */ /* 0x080fe4000000004d */
[----:B------:R-:W-:Y:S02]  /*1f90*/  FFMA R61, R50, R3, R61 ;  /* 0x00000003323d7223 */ /* 0x000fe4000000003d */
[-C--:B------:R-:W-:Y:S01]  /*1fa0*/  FFMA R139, R56, R5.reuse, R139 ;  /* 0x00000005388b7223 */ /* 0x080fe2000000008b */
[----:B------:R-:W3:Y:S01]  /*1fb0*/  LDS.64 R2, [R46+0x680] ;  /* 0x000680002e027984 */ /* 0x000ee20000000a00 */
        /* <DEDUP_REMOVED lines=10> */
[-C--:B------:R-:W-:Y:S02]  /*2060*/  FFMA R119, R62, R8.reuse, R119 ;  /* 0x000000083e777223 */ /* 0x080fe40000000077 */
[-C--:B------:R-:W-:Y:S02]  /*2070*/  FFMA R71, R60, R8.reuse, R71 ;  /* 0x000000083c477223 */ /* 0x080fe40000000047 */
[----:B------:R-:W-:Y:S02]  /*2080*/  FFMA R55, R58, R8, R55 ;  /* 0x000000083a377223 */ /* 0x000fe40000000037 */
[-C--:B-1----:R-:W-:Y:S02]  /*2090*/  FFMA R133, R64, R10.reuse, R133 ;  /* 0x0000000a40857223 */ /* 0x082fe40000000085 */
[----:B------:R-:W-:-:S02]  /*20a0*/  FFMA R117, R62, R10, R117 ;  /* 0x0000000a3e757223 */ /* 0x000fc40000000075 */
[-C--:B------:R-:W-:Y:S02]  /*20b0*/  FFMA R69, R60, R10.reuse, R69 ;  /* 0x0000000a3c457223 */ /* 0x080fe40000000045 */
        /* <DEDUP_REMOVED lines=46> */
[----:B------:R5:W4:Y:S01]  /*23a0*/  LDS.64 R6, [R46+0x6c0] ;  /* 0x0006c0002e067984 */ /* 0x000b220000000a00 */
[-C--:B0-----:R-:W-:Y:S02]  /*23b0*/  FFMA R107, R64, R8.reuse, R107 ;  /* 0x00000008406b7223 */ /* 0x081fe4000000006b */
[-C--:B------:R-:W-:Y:S02]  /*23c0*/  FFMA R91, R62, R8.reuse, R91 ;  /* 0x000000083e5b7223 */ /* 0x080fe4000000005b */
[-C--:B------:R-:W-:Y:S02]  /*23d0*/  FFMA R43, R60, R8.reuse, R43 ;  /* 0x000000083c2b7223 */ /* 0x080fe4000000002b */
[----:B------:R-:W-:Y:S01]  /*23e0*/  FFMA R27, R58, R8, R27 ;  /* 0x000000083a1b7223 */ /* 0x000fe2000000001b */
[----:B-----5:R-:W-:Y:S01]  /*23f0*/  IADD3 R46, R46, 0x8, RZ ;  /* 0x000000082e2e7810 */ /* 0x020fe20007ffe0ff */
        /* <DEDUP_REMOVED lines=16> */
[-C--:B------:R-:W-:Y:S02]  /*2500*/  FFMA R97, R64, R6.reuse, R97 ;  /* 0x0000000640617223 */ /* 0x080fe40000000061 */
[-C--:B------:R-:W-:Y:S02]  /*2510*/  FFMA R81, R62, R6.reuse, R81 ;  /* 0x000000063e517223 */ /* 0x080fe40000000051 */
[-C--:B------:R-:W-:Y:S02]  /*2520*/  FFMA R33, R60, R6.reuse, R33 ;  /* 0x000000063c217223 */ /* 0x080fe40000000021 */
[----:B------:R-:W-:-:S02]  /*2530*/  FFMA R17, R58, R6, R17 ;  /* 0x000000063a117223 */ /* 0x000fc40000000011 */
[-C--:B------:R-:W-:Y:S02]  /*2540*/  FFMA R107, R56, R9.reuse, R107 ;  /* 0x00000009386b7223 */ /* 0x080fe4000000006b */
[-C--:B------:R-:W-:Y:S02]  /*2550*/  FFMA R91, R54, R9.reuse, R91 ;  /* 0x00000009365b7223 */ /* 0x080fe4000000005b */
[-C--:B------:R-:W-:Y:S02]  /*2560*/  FFMA R43, R52, R9.reuse, R43 ;  /* 0x00000009342b7223 */ /* 0x080fe4000000002b */
[----:B------:R-:W-:Y:S02]  /*2570*/  FFMA R27, R50, R9, R27 ;  /* 0x00000009321b7223 */ /* 0x000fe4000000001b */
[-C--:B------:R-:W-:Y:S02]  /*2580*/  FFMA R105, R56, R11.reuse, R105 ;  /* 0x0000000b38697223 */ /* 0x080fe40000000069 */
        /* <DEDUP_REMOVED lines=18> */
[----:B------:R-:W-:Y:S01]  /*26b0*/  FFMA R17, R50, R7, R17 ;  /* 0x0000000732117223 */ /* 0x000fe20000000011 */
[----:B------:R-:W-:Y:S01]  /*26c0*/  @!P0 CALL.REL.NOINC `(.L_x_0) ;  /* 0x0000001000008944 */ /* 0x000fe20003c00000 */
[----:B------:R-:W-:Y:S05]  /*26d0*/  BRA `(.L_x_1) ;  /* 0xffffed2000007947 */ /* 0x000fea000383ffff */
.L_x_0:
[----:B------:R-:W-:Y:S01]  /*26e0*/  @P1 CALL.REL.NOINC `(.L_x_2) ;  /* 0x0000001000001944 */ /* 0x000fe20003c00000 */
[----:B------:R-:W-:Y:S05]  /*26f0*/  BRA `(.L_x_3) ;  /* 0xffffe1b000007947 */ /* 0x000fea000383ffff */
.L_x_2:
[----:B------:R-:W0:Y:S01]  /*2700*/  S2R R3, SR_CTAID.X ;  /* 0x0000000000037919 */ /* 0x000e220000002500 */
[----:B------:R-:W-:-:S10]  /*2710*/  HFMA2.MMA R2, -RZ, RZ, 0, 0 ;  /* 0x00000000ff027435 */ /* 0x000fd400000001ff */
[----:B0-----:R-:W-:-:S05]  /*2720*/  IMAD.HI R2, R3, -0x6db6db6d, R2 ;  /* 0x9249249303027827 */ /* 0x001fca00078e0202 */
[----:B------:R-:W-:-:S04]  /*2730*/  SHF.R.U32.HI R5, RZ, 0x1f, R2 ;  /* 0x0000001fff057819 */ /* 0x000fc80000011602 */
[----:B------:R-:W-:-:S04]  /*2740*/  LEA.HI.SX32 R5, R2, R5, 0x1e ;  /* 0x0000000502057211 */ /* 0x000fc800078ff2ff */
[----:B------:R-:W-:Y:S01]  /*2750*/  LEA R0, R0, R5, 0x4 ;  /* 0x0000000500007211 */ /* 0x000fe200078e20ff */
[----:B------:R-:W-:-:S04]  /*2760*/  IMAD R3, R5, -0x7, R3 ;  /* 0xfffffff905037824 */ /* 0x000fc800078e0203 */
[----:B------:R-:W-:-:S05]  /*2770*/  IMAD R3, R0, 0x62, R3 ;  /* 0x0000006200037824 */ /* 0x000fca00078e0203 */
[----:B------:R-:W-:-:S05]  /*2780*/  LEA R3, R3, R42, 0x3 ;  /* 0x0000002a03037211 */ /* 0x000fca00078e18ff */
[----:B------:R-:W-:-:S04]  /*2790*/  IMAD R3, R36, 0x70, R3 ;  /* 0x0000007024037824 */ /* 0x000fc800078e0203 */
[----:B------:R-:W-:-:S05]  /*27a0*/  IMAD.WIDE R2, R3, R38, c[0x0][0x170] ;  /* 0x00005c0003027625 */ /* 0x000fca00078e0226 */
[----:B------:R-:W-:Y:S04]  /*27b0*/  STG.E [R2.64], R32 ;  /* 0x0000002002007986 */ /* 0x000fe8000c101904 */
[----:B------:R-:W-:Y:S04]  /*27c0*/  STG.E [R2.64+0x18800], R30 ;  /* 0x0188001e02007986 */ /* 0x000fe8000c101904 */
        /* <DEDUP_REMOVED lines=125> */
[----:B------:R-:W-:Y:S01]  /*2fa0*/  STG.E [R2.64+0xb4be4], R17 ;  /* 0x0b4be41102007986 */ /* 0x000fe2000c101904 */
[----:B------:R-:W-:Y:S05]  /*2fb0*/  EXIT ;  /* 0x000000000000794d */ /* 0x000fea0003800000 */
.L_x_4:
[----:B------:R-:W-:-:S00]  /*2fc0*/  BRA `(.L_x_4) ;  /* 0xfffffff000007947 */ /* 0x000fc0000383ffff */
[----:B------:R-:W-:-:S00]  /*2fd0*/  NOP ;  /* 0x0000000000007918 */ /* 0x000fc00000000000 */
        /* <DEDUP_REMOVED lines=10> */
.L_x_5:


//--------------------- .nv.shared.candidate2     --------------------------
	.section	.nv.shared.candidate2,"aw",@nobits
	.align	4
.nv.shared.candidate2:
	.zero		11264
